//
// Generated by NVIDIA NVVM Compiler
//
// Compiler Build ID: CL-36424714
// Cuda compilation tools, release 13.0, V13.0.88
// Based on NVVM 20.0.0
//

.version 9.0
.target sm_100
.address_size 64

	// .globl	_Z21mandelbrot_gpu_scalarjjPj

.visible .entry _Z21mandelbrot_gpu_scalarjjPj(
	.param .u32 _Z21mandelbrot_gpu_scalarjjPj_param_0,
	.param .u32 _Z21mandelbrot_gpu_scalarjjPj_param_1,
	.param .u64 .ptr .align 1 _Z21mandelbrot_gpu_scalarjjPj_param_2
)
{


	ret;

}
	// .globl	_Z21mandelbrot_gpu_vectorjjPj
.visible .entry _Z21mandelbrot_gpu_vectorjjPj(
	.param .u32 _Z21mandelbrot_gpu_vectorjjPj_param_0,
	.param .u32 _Z21mandelbrot_gpu_vectorjjPj_param_1,
	.param .u64 .ptr .align 1 _Z21mandelbrot_gpu_vectorjjPj_param_2
)
{


	ret;

}


// ===== COMPILED SASS (sm_100) =====

	.target	sm_100

	.elftype	@"ET_EXEC"


//--------------------- .note.nv.tkinfo           --------------------------
	.section	.note.nv.tkinfo,"",@"SHT_NOTE"
	.sectionflags	@"SHF_NOTE_NV_TKINFO"
	.tkinfo
        /*0018*/ 	.word	0x00000002
        /*0030*/ 	.string	""
        /*0030*/ 	.string	"ptxas"
        /*0030*/ 	.string	"Cuda compilation tools, release 13.0, V13.0.88"
        /*0030*/ 	.string	"Build cuda_13.0.r13.0/compiler.36424714_0"
        /*0030*/ 	.string	"-arch sm_100 -m 64 "



//--------------------- .note.nv.cuinfo           --------------------------
	.section	.note.nv.cuinfo,"",@"SHT_NOTE"
	.sectionflags	@"SHF_NOTE_NV_CUINFO"
        /*0018*/ 	.short	0x0002
        /*001a*/ 	.short	0x0064
        /*001c*/ 	.short	0x0082
	.zero		2


//--------------------- .nv.info                  --------------------------
	.section	.nv.info,"",@"SHT_CUDA_INFO"
	.align	4


	//----- nvinfo : EIATTR_REGCOUNT
	.align		4
        /*0000*/ 	.byte	0x04, 0x2f
        /*0002*/ 	.short	(.L_1 - .L_0)
	.align		4
.L_0:
        /*0004*/ 	.word	index@(_Z21mandelbrot_gpu_scalarjjPj)
        /*0008*/ 	.word	0x00000004


	//----- nvinfo : EIATTR_FRAME_SIZE
	.align		4
.L_1:
        /*000c*/ 	.byte	0x04, 0x11
        /*000e*/ 	.short	(.L_3 - .L_2)
	.align		4
.L_2:
        /*0010*/ 	.word	index@(_Z21mandelbrot_gpu_scalarjjPj)
        /*0014*/ 	.word	0x00000000


	//----- nvinfo : EIATTR_REGCOUNT
	.align		4
.L_3:
        /*0018*/ 	.byte	0x04, 0x2f
        /*001a*/ 	.short	(.L_5 - .L_4)
	.align		4
.L_4:
        /*001c*/ 	.word	index@(_Z21mandelbrot_gpu_vectorjjPj)
        /*0020*/ 	.word	0x00000004


	//----- nvinfo : EIATTR_FRAME_SIZE
	.align		4
.L_5:
        /*0024*/ 	.byte	0x04, 0x11
        /*0026*/ 	.short	(.L_7 - .L_6)
	.align		4
.L_6:
        /*0028*/ 	.word	index@(_Z21mandelbrot_gpu_vectorjjPj)
        /*002c*/ 	.word	0x00000000


	//----- nvinfo : EIATTR_MIN_STACK_SIZE
	.align		4
.L_7:
        /*0030*/ 	.byte	0x04, 0x12
        /*0032*/ 	.short	(.L_9 - .L_8)
	.align		4
.L_8:
        /*0034*/ 	.word	index@(_Z21mandelbrot_gpu_vectorjjPj)
        /*0038*/ 	.word	0x00000000


	//----- nvinfo : EIATTR_MIN_STACK_SIZE
	.align		4
.L_9:
        /*003c*/ 	.byte	0x04, 0x12
        /*003e*/ 	.short	(.L_11 - .L_10)
	.align		4
.L_10:
        /*0040*/ 	.word	index@(_Z21mandelbrot_gpu_scalarjjPj)
        /*0044*/ 	.word	0x00000000
.L_11:


//--------------------- .nv.compat                --------------------------
	.section	.nv.compat,"",@"SHT_CUDA_COMPAT_INFO"
	.align	4
        /*0000*/ 	.byte	0x02, 0x09, 0x00, 0x00, 0x02, 0x02, 0x01, 0x00, 0x02, 0x05, 0x05, 0x00, 0x03, 0x07, 0x01, 0x01
        /*0010*/ 	.byte	0x02, 0x03, 0x00, 0x00, 0x02, 0x06, 0x01, 0x00, 0x04, 0x0b, 0x08, 0x00, 0x09, 0x00, 0x00, 0x00
        /*0020*/ 	.byte	0x00, 0x00, 0x00, 0x00


//--------------------- .nv.info._Z21mandelbrot_gpu_vectorjjPj --------------------------
	.section	.nv.info._Z21mandelbrot_gpu_vectorjjPj,"",@"SHT_CUDA_INFO"
	.sectionflags	@""
	.align	4


	//----- nvinfo : EIATTR_CUDA_API_VERSION
	.align		4
        /*0000*/ 	.byte	0x04, 0x37
        /*0002*/ 	.short	(.L_13 - .L_12)
.L_12:
        /*0004*/ 	.word	0x00000082


	//----- nvinfo : EIATTR_KPARAM_INFO
	.align		4
.L_13:
        /*0008*/ 	.byte	0x04, 0x17
        /*000a*/ 	.short	(.L_15 - .L_14)
.L_14:
        /*000c*/ 	.word	0x00000000
        /*0010*/ 	.short	0x0002
        /*0012*/ 	.short	0x0008
        /*0014*/ 	.byte	0x00, 0xf5, 0x21, 0x00


	//----- nvinfo : EIATTR_KPARAM_INFO
	.align		4
.L_15:
        /*0018*/ 	.byte	0x04, 0x17
        /*001a*/ 	.short	(.L_17 - .L_16)
.L_16:
        /*001c*/ 	.word	0x00000000
        /*0020*/ 	.short	0x0001
        /*0022*/ 	.short	0x0004
        /*0024*/ 	.byte	0x00, 0xf0, 0x11, 0x00


	//----- nvinfo : EIATTR_KPARAM_INFO
	.align		4
.L_17:
        /*0028*/ 	.byte	0x04, 0x17
        /*002a*/ 	.short	(.L_19 - .L_18)
.L_18:
        /*002c*/ 	.word	0x00000000
        /*0030*/ 	.short	0x0000
        /*0032*/ 	.short	0x0000
        /*0034*/ 	.byte	0x00, 0xf0, 0x11, 0x00


	//----- nvinfo : EIATTR_SPARSE_MMA_MASK
	.align		4
.L_19:
        /*0038*/ 	.byte	0x03, 0x50
        /*003a*/ 	.short	0x0000


	//----- nvinfo : EIATTR_MAXREG_COUNT
	.align		4
        /*003c*/ 	.byte	0x03, 0x1b
        /*003e*/ 	.short	0x00ff


	//----- nvinfo : EIATTR_MERCURY_ISA_VERSION
	.align		4
        /*0040*/ 	.byte	0x03, 0x5f
        /*0042*/ 	.short	0x0101


	//----- nvinfo : EIATTR_VRC_CTA_INIT_COUNT
	.align		4
        /*0044*/ 	.byte	0x02, 0x4a
	.zero		1
	.zero		1


	//----- nvinfo : EIATTR_EXIT_INSTR_OFFSETS
	.align		4
        /*0048*/ 	.byte	0x04, 0x1c
        /*004a*/ 	.short	(.L_21 - .L_20)


	//   ....[0]....
.L_20:
        /*004c*/ 	.word	0x00000010


	//----- nvinfo : EIATTR_CBANK_PARAM_SIZE
	.align		4
.L_21:
        /*0050*/ 	.byte	0x03, 0x19
        /*0052*/ 	.short	0x0010


	//----- nvinfo : EIATTR_PARAM_CBANK
	.align		4
        /*0054*/ 	.byte	0x04, 0x0a
        /*0056*/ 	.short	(.L_23 - .L_22)
	.align		4
.L_22:
        /*0058*/ 	.word	index@(.nv.constant0._Z21mandelbrot_gpu_vectorjjPj)
        /*005c*/ 	.short	0x0380
        /*005e*/ 	.short	0x0010


	//----- nvinfo : EIATTR_SW_WAR
	.align		4
.L_23:
        /*0060*/ 	.byte	0x04, 0x36
        /*0062*/ 	.short	(.L_25 - .L_24)
.L_24:
        /*0064*/ 	.word	0x00000008
.L_25:


//--------------------- .nv.info._Z21mandelbrot_gpu_scalarjjPj --------------------------
	.section	.nv.info._Z21mandelbrot_gpu_scalarjjPj,"",@"SHT_CUDA_INFO"
	.sectionflags	@""
	.align	4


	//----- nvinfo : EIATTR_CUDA_API_VERSION
	.align		4
        /*0000*/ 	.byte	0x04, 0x37
        /*0002*/ 	.short	(.L_27 - .L_26)
.L_26:
        /*0004*/ 	.word	0x00000082


	//----- nvinfo : EIATTR_KPARAM_INFO
	.align		4
.L_27:
        /*0008*/ 	.byte	0x04, 0x17
        /*000a*/ 	.short	(.L_29 - .L_28)
.L_28:
        /*000c*/ 	.word	0x00000000
        /*0010*/ 	.short	0x0002
        /*0012*/ 	.short	0x0008
        /*0014*/ 	.byte	0x00, 0xf5, 0x21, 0x00


	//----- nvinfo : EIATTR_KPARAM_INFO
	.align		4
.L_29:
        /*0018*/ 	.byte	0x04, 0x17
        /*001a*/ 	.short	(.L_31 - .L_30)
.L_30:
        /*001c*/ 	.word	0x00000000
        /*0020*/ 	.short	0x0001
        /*0022*/ 	.short	0x0004
        /*0024*/ 	.byte	0x00, 0xf0, 0x11, 0x00


	//----- nvinfo : EIATTR_KPARAM_INFO
	.align		4
.L_31:
        /*0028*/ 	.byte	0x04, 0x17
        /*002a*/ 	.short	(.L_33 - .L_32)
.L_32:
        /*002c*/ 	.word	0x00000000
        /*0030*/ 	.short	0x0000
        /*0032*/ 	.short	0x0000
        /*0034*/ 	.byte	0x00, 0xf0, 0x11, 0x00


	//----- nvinfo : EIATTR_SPARSE_MMA_MASK
	.align		4
.L_33:
        /*0038*/ 	.byte	0x03, 0x50
        /*003a*/ 	.short	0x0000


	//----- nvinfo : EIATTR_MAXREG_COUNT
	.align		4
        /*003c*/ 	.byte	0x03, 0x1b
        /*003e*/ 	.short	0x00ff


	//----- nvinfo : EIATTR_MERCURY_ISA_VERSION
	.align		4
        /*0040*/ 	.byte	0x03, 0x5f
        /*0042*/ 	.short	0x0101


	//----- nvinfo : EIATTR_VRC_CTA_INIT_COUNT
	.align		4
        /*0044*/ 	.byte	0x02, 0x4a
	.zero		1
	.zero		1


	//----- nvinfo : EIATTR_EXIT_INSTR_OFFSETS
	.align		4
        /*0048*/ 	.byte	0x04, 0x1c
        /*004a*/ 	.short	(.L_35 - .L_34)


	//   ....[0]....
.L_34:
        /*004c*/ 	.word	0x00000010


	//----- nvinfo : EIATTR_CBANK_PARAM_SIZE
	.align		4
.L_35:
        /*0050*/ 	.byte	0x03, 0x19
        /*0052*/ 	.short	0x0010


	//----- nvinfo : EIATTR_PARAM_CBANK
	.align		4
        /*0054*/ 	.byte	0x04, 0x0a
        /*0056*/ 	.short	(.L_37 - .L_36)
	.align		4
.L_36:
        /*0058*/ 	.word	index@(.nv.constant0._Z21mandelbrot_gpu_scalarjjPj)
        /*005c*/ 	.short	0x0380
        /*005e*/ 	.short	0x0010


	//----- nvinfo : EIATTR_SW_WAR
	.align		4
.L_37:
        /*0060*/ 	.byte	0x04, 0x36
        /*0062*/ 	.short	(.L_39 - .L_38)
.L_38:
        /*0064*/ 	.word	0x00000008
.L_39:


//--------------------- .nv.callgraph             --------------------------
	.section	.nv.callgraph,"",@"SHT_CUDA_CALLGRAPH"
	.align	4
	.sectionentsize	8
	.align		4
        /*0000*/ 	.word	0x00000000
	.align		4
        /*0004*/ 	.word	0xffffffff
	.align		4
        /*0008*/ 	.word	0x00000000
	.align		4
        /*000c*/ 	.word	0xfffffffe
	.align		4
        /*0010*/ 	.word	0x00000000
	.align		4
        /*0014*/ 	.word	0xfffffffd
	.align		4
        /*0018*/ 	.word	0x00000000
	.align		4
        /*001c*/ 	.word	0xfffffffc


//--------------------- .text._Z21mandelbrot_gpu_vectorjjPj --------------------------
	.section	.text._Z21mandelbrot_gpu_vectorjjPj,"ax",@progbits
	.align	128
        .global         _Z21mandelbrot_gpu_vectorjjPj
        .type           _Z21mandelbrot_gpu_vectorjjPj,@function
        .size           _Z21mandelbrot_gpu_vectorjjPj,(.L_x_2 - _Z21mandelbrot_gpu_vectorjjPj)
        .other          _Z21mandelbrot_gpu_vectorjjPj,@"STO_CUDA_ENTRY STV_DEFAULT"
_Z21mandelbrot_gpu_vectorjjPj:
.text._Z21mandelbrot_gpu_vectorjjPj:
[----:B------:R-:W-:Y:S01]  /*0000*/  LDC R1, c[0x0][0x37c] ;  /* 0x0000df00ff017b82 */ /* 0x000fe20000000800 */
[----:B------:R-:W-:Y:S05]  /*0010*/  EXIT ;  /* 0x000000000000794d */ /* 0x000fea0003800000 */
.L_x_0:
[----:B------:R-:W-:-:S00]  /*0020*/  BRA `(.L_x_0) ;  /* 0xfffffffc00fc7947 */ /* 0x000fc0000383ffff */
[----:B------:R-:W-:-:S00]  /*0030*/  NOP ;  /* 0x0000000000007918 */ /* 0x000fc00000000000 */
        /* <DEDUP_REMOVED lines=12> */
.L_x_2:


//--------------------- .text._Z21mandelbrot_gpu_scalarjjPj --------------------------
	.section	.text._Z21mandelbrot_gpu_scalarjjPj,"ax",@progbits
	.align	128
        .global         _Z21mandelbrot_gpu_scalarjjPj
        .type           _Z21mandelbrot_gpu_scalarjjPj,@function
        .size           _Z21mandelbrot_gpu_scalarjjPj,(.L_x_3 - _Z21mandelbrot_gpu_scalarjjPj)
        .other          _Z21mandelbrot_gpu_scalarjjPj,@"STO_CUDA_ENTRY STV_DEFAULT"
_Z21mandelbrot_gpu_scalarjjPj:
.text._Z21mandelbrot_gpu_scalarjjPj:
[----:B------:R-:W-:Y:S01]  /*0000*/  LDC R1, c[0x0][0x37c] ;  /* 0x0000df00ff017b82 */ /* 0x000fe20000000800 */
[----:B------:R-:W-:Y:S05]  /*0010*/  EXIT ;  /* 0x000000000000794d */ /* 0x000fea0003800000 */
.L_x_1:
        /* <DEDUP_REMOVED lines=14> */
.L_x_3:


//--------------------- .nv.shared.reserved.0     --------------------------
	.section	.nv.shared.reserved.0,"aw",@nobits
	.weak		__nv_reservedSMEM_offset_0_alias
	.size		__nv_reservedSMEM_offset_0_alias, 0, 64
	.other		__nv_reservedSMEM_offset_0_alias,@"STO_CUDA_RESERVED_SHARED STV_DEFAULT"
__nv_reservedSMEM_offset_0_alias:
	.zero		0
	.zero		64


//--------------------- .nv.constant0._Z21mandelbrot_gpu_vectorjjPj --------------------------
	.section	.nv.constant0._Z21mandelbrot_gpu_vectorjjPj,"a",@progbits
	.sectionflags	@""
	.align	4
.nv.constant0._Z21mandelbrot_gpu_vectorjjPj:
	.zero		912


//--------------------- .nv.constant0._Z21mandelbrot_gpu_scalarjjPj --------------------------
	.section	.nv.constant0._Z21mandelbrot_gpu_scalarjjPj,"a",@progbits
	.sectionflags	@""
	.align	4
.nv.constant0._Z21mandelbrot_gpu_scalarjjPj:
	.zero		912


//--------------------- SYMBOLS --------------------------

	.type		.nv.reservedSmem.offset0,@object
	.size		.nv.reservedSmem.offset0,0x4
